	.headerflags	@"EF_CUDA_TEXMODE_UNIFIED EF_CUDA_64BIT_ADDRESS EF_CUDA_ACCELERATORS EF_CUDA_SM90 EF_CUDA_VIRTUAL_SM(EF_CUDA_SM90)"
	.elftype	@"ET_EXEC"


//--------------------- .nv.info                  --------------------------
	.section	.nv.info,"",@"SHT_CUDA_INFO"
	.align	4


	//----- nvinfo : EIATTR_REGCOUNT
	.align		4
        /*0000*/ 	.byte	0x04, 0x2f
        /*0002*/ 	.short	(.L_1 - .L_0)
	.align		4
.L_0:
        /*0004*/ 	.word	index@(triton_per_fused_abs_mean_sub_18)
        /*0008*/ 	.word	0x00000016


	//----- nvinfo : EIATTR_MIN_STACK_SIZE
	.align		4
.L_1:
        /*000c*/ 	.byte	0x04, 0x12
        /*000e*/ 	.short	(.L_3 - .L_2)
	.align		4
.L_2:
        /*0010*/ 	.word	index@(triton_per_fused_abs_mean_sub_18)
        /*0014*/ 	.word	0x00000000


	//----- nvinfo : EIATTR_FRAME_SIZE
	.align		4
.L_3:
        /*0018*/ 	.byte	0x04, 0x11
        /*001a*/ 	.short	(.L_5 - .L_4)
	.align		4
.L_4:
        /*001c*/ 	.word	index@(triton_per_fused_abs_mean_sub_18)
        /*0020*/ 	.word	0x00000000


	//----- nvinfo : EIATTR_MIN_STACK_SIZE
	.align		4
.L_5:
        /*0024*/ 	.byte	0x04, 0x12
        /*0026*/ 	.short	(.L_7 - .L_6)
	.align		4
.L_6:
        /*0028*/ 	.word	index@(triton_per_fused_abs_mean_sub_18)
        /*002c*/ 	.word	0x00000000
.L_7:


//--------------------- .nv.info.triton_per_fused_abs_mean_sub_18 --------------------------
	.section	.nv.info.triton_per_fused_abs_mean_sub_18,"",@"SHT_CUDA_INFO"
	.sectionflags	@""
	.align	4


	//----- nvinfo : EIATTR_CUDA_API_VERSION
	.align		4
        /*0000*/ 	.byte	0x04, 0x37
        /*0002*/ 	.short	(.L_9 - .L_8)
.L_8:
        /*0004*/ 	.word	0x0000007c


	//----- nvinfo : EIATTR_KPARAM_INFO
	.align		4
.L_9:
        /*0008*/ 	.byte	0x04, 0x17
        /*000a*/ 	.short	(.L_11 - .L_10)
.L_10:
        /*000c*/ 	.word	0x00000000
        /*0010*/ 	.short	0x0003
        /*0012*/ 	.short	0x0014
        /*0014*/ 	.byte	0x00, 0xf0, 0x11, 0x00


	//----- nvinfo : EIATTR_KPARAM_INFO
	.align		4
.L_11:
        /*0018*/ 	.byte	0x04, 0x17
        /*001a*/ 	.short	(.L_13 - .L_12)
.L_12:
        /*001c*/ 	.word	0x00000000
        /*0020*/ 	.short	0x0002
        /*0022*/ 	.short	0x0010
        /*0024*/ 	.byte	0x00, 0xf0, 0x11, 0x00


	//----- nvinfo : EIATTR_KPARAM_INFO
	.align		4
.L_13:
        /*0028*/ 	.byte	0x04, 0x17
        /*002a*/ 	.short	(.L_15 - .L_14)
.L_14:
        /*002c*/ 	.word	0x00000000
        /*0030*/ 	.short	0x0001
        /*0032*/ 	.short	0x0008
        /*0034*/ 	.byte	0x00, 0xf4, 0x21, 0x00


	//----- nvinfo : EIATTR_KPARAM_INFO
	.align		4
.L_15:
        /*0038*/ 	.byte	0x04, 0x17
        /*003a*/ 	.short	(.L_17 - .L_16)
.L_16:
        /*003c*/ 	.word	0x00000000
        /*0040*/ 	.short	0x0000
        /*0042*/ 	.short	0x0000
        /*0044*/ 	.byte	0x00, 0xf4, 0x21, 0x00


	//----- nvinfo : EIATTR_SPARSE_MMA_MASK
	.align		4
.L_17:
        /*0048*/ 	.byte	0x03, 0x50
        /*004a*/ 	.short	0x0000


	//----- nvinfo : EIATTR_MAXREG_COUNT
	.align		4
        /*004c*/ 	.byte	0x03, 0x1b
        /*004e*/ 	.short	0x00ff


	//----- nvinfo : EIATTR_COOP_GROUP_MASK_REGIDS
	.align		4
        /*0050*/ 	.byte	0x04, 0x29
        /*0052*/ 	.short	(.L_19 - .L_18)


	//   ....[0]....
.L_18:
        /*0054*/ 	.word	0xffffffff


	//   ....[1]....
        /*0058*/ 	.word	0xffffffff


	//   ....[2]....
        /*005c*/ 	.word	0xffffffff


	//   ....[3]....
        /*0060*/ 	.word	0xffffffff


	//   ....[4]....
        /*0064*/ 	.word	0xffffffff


	//   ....[5]....
        /*0068*/ 	.word	0xffffffff


	//   ....[6]....
        /*006c*/ 	.word	0xffffffff


	//   ....[7]....
        /*0070*/ 	.word	0xffffffff


	//   ....[8]....
        /*0074*/ 	.word	0xffffffff


	//   ....[9]....
        /*0078*/ 	.word	0xffffffff


	//   ....[10]....
        /*007c*/ 	.word	0xffffffff


	//   ....[11]....
        /*0080*/ 	.word	0xffffffff


	//   ....[12]....
        /*0084*/ 	.word	0xffffffff


	//   ....[13]....
        /*0088*/ 	.word	0xffffffff


	//   ....[14]....
        /*008c*/ 	.word	0xffffffff


	//   ....[15]....
        /*0090*/ 	.word	0xffffffff


	//   ....[16]....
        /*0094*/ 	.word	0xffffffff


	//   ....[17]....
        /*0098*/ 	.word	0xffffffff


	//----- nvinfo : EIATTR_COOP_GROUP_INSTR_OFFSETS
	.align		4
.L_19:
        /*009c*/ 	.byte	0x04, 0x28
        /*009e*/ 	.short	(.L_21 - .L_20)


	//   ....[0]....
.L_20:
        /*00a0*/ 	.word	0x000001b0


	//   ....[1]....
        /*00a4*/ 	.word	0x000001d0


	//   ....[2]....
        /*00a8*/ 	.word	0x000001e0


	//   ....[3]....
        /*00ac*/ 	.word	0x000001f0


	//   ....[4]....
        /*00b0*/ 	.word	0x00000230


	//   ....[5]....
        /*00b4*/ 	.word	0x00000250


	//   ....[6]....
        /*00b8*/ 	.word	0x00000260


	//   ....[7]....
        /*00bc*/ 	.word	0x00000270


	//   ....[8]....
        /*00c0*/ 	.word	0x000002a0


	//   ....[9]....
        /*00c4*/ 	.word	0x000002d0


	//   ....[10]....
        /*00c8*/ 	.word	0x000002f0


	//   ....[11]....
        /*00cc*/ 	.word	0x00000300


	//   ....[12]....
        /*00d0*/ 	.word	0x00000350


	//   ....[13]....
        /*00d4*/ 	.word	0x000003c0


	//   ....[14]....
        /*00d8*/ 	.word	0x000003d0


	//   ....[15]....
        /*00dc*/ 	.word	0x000003e0


	//   ....[16]....
        /*00e0*/ 	.word	0x000004b0


	//   ....[17]....
        /*00e4*/ 	.word	0x000004e0


	//----- nvinfo : EIATTR_EXIT_INSTR_OFFSETS
	.align		4
.L_21:
        /*00e8*/ 	.byte	0x04, 0x1c
        /*00ea*/ 	.short	(.L_23 - .L_22)


	//   ....[0]....
.L_22:
        /*00ec*/ 	.word	0x00000610


	//   ....[1]....
        /*00f0*/ 	.word	0x00000660


	//----- nvinfo : EIATTR_REQNTID
	.align		4
.L_23:
        /*00f4*/ 	.byte	0x04, 0x10
        /*00f6*/ 	.short	(.L_25 - .L_24)
.L_24:
        /*00f8*/ 	.word	0x00000080
        /*00fc*/ 	.word	0x00000001
        /*0100*/ 	.word	0x00000001


	//----- nvinfo : EIATTR_CBANK_PARAM_SIZE
	.align		4
.L_25:
        /*0104*/ 	.byte	0x03, 0x19
        /*0106*/ 	.short	0x0018


	//----- nvinfo : EIATTR_PARAM_CBANK
	.align		4
        /*0108*/ 	.byte	0x04, 0x0a
        /*010a*/ 	.short	(.L_27 - .L_26)
	.align		4
.L_26:
        /*010c*/ 	.word	index@(.nv.constant0.triton_per_fused_abs_mean_sub_18)
        /*0110*/ 	.short	0x0210
        /*0112*/ 	.short	0x0018


	//----- nvinfo : EIATTR_SW_WAR
	.align		4
.L_27:
        /*0114*/ 	.byte	0x04, 0x36
        /*0116*/ 	.short	(.L_29 - .L_28)
.L_28:
        /*0118*/ 	.word	0x00000008
.L_29:


//--------------------- .nv.callgraph             --------------------------
	.section	.nv.callgraph,"",@"SHT_CUDA_CALLGRAPH"
	.align	4
	.sectionentsize	8
	.align		4
        /*0000*/ 	.word	0x00000000
	.align		4
        /*0004*/ 	.word	0xffffffff
	.align		4
        /*0008*/ 	.word	0x00000000
	.align		4
        /*000c*/ 	.word	0xfffffffe
	.align		4
        /*0010*/ 	.word	0x00000000
	.align		4
        /*0014*/ 	.word	0xfffffffd
	.align		4
        /*0018*/ 	.word	0x00000000
	.align		4
        /*001c*/ 	.word	0xfffffffc


//--------------------- .text.triton_per_fused_abs_mean_sub_18 --------------------------
	.section	.text.triton_per_fused_abs_mean_sub_18,"ax",@progbits
	.sectionflags	@"SHF_BARRIERS=1"
	.align	128
        .global         triton_per_fused_abs_mean_sub_18
        .type           triton_per_fused_abs_mean_sub_18,@function
        .size           triton_per_fused_abs_mean_sub_18,(.L_x_1 - triton_per_fused_abs_mean_sub_18)
        .other          triton_per_fused_abs_mean_sub_18,@"STO_CUDA_ENTRY STV_DEFAULT"
triton_per_fused_abs_mean_sub_18:
.text.triton_per_fused_abs_mean_sub_18:
[----:B------:R-:W0:Y:S02]  /*0000*/  LDC R1, c[0x0][0x28] ;  /* 0x00000a00ff017b82 */ /* 0x000e240000000800 */
[----:B------:R-:W1:Y:S01]  /*0010*/  S2R R3, SR_CTAID.X ;  /* 0x0000000000037919 */ /* 0x000e620000002500 */
[----:B------:R-:W2:Y:S01]  /*0020*/  LDC.64 R10, c[0x0][0x210] ;  /* 0x00008400ff0a7b82 */ /* 0x000ea20000000a00 */
[----:B------:R-:W-:Y:S01]  /*0030*/  CS2R R6, SRZ ;  /* 0x0000000000067805 */ /* 0x000fe2000001ff00 */
[----:B------:R-:W-:Y:S01]  /*0040*/  ULDC.64 UR6, c[0x0][0x208] ;  /* 0x0000820000067ab9 */ /* 0x000fe20000000a00 */
[----:B------:R-:W3:Y:S01]  /*0050*/  S2R R0, SR_TID.X ;  /* 0x0000000000007919 */ /* 0x000ee20000002100 */
[----:B-1----:R-:W-:Y:S02]  /*0060*/  IMAD.SHL.U32 R3, R3, 0x8, RZ ;  /* 0x0000000803037824 */ /* 0x002fe400078e00ff */
[C---:B---3--:R-:W-:Y:S02]  /*0070*/  IMAD.SHL.U32 R2, R0.reuse, 0x4, RZ ;  /* 0x0000000400027824 */ /* 0x048fe400078e00ff */
[----:B------:R-:W-:-:S03]  /*0080*/  IMAD.SHL.U32 R5, R0, 0x10, RZ ;  /* 0x0000001000057824 */ /* 0x000fc600078e00ff */
[----:B------:R-:W-:Y:S02]  /*0090*/  LOP3.LUT R4, R3, 0x4, R2, 0xf8, !PT ;  /* 0x0000000403047812 */ /* 0x000fe400078ef802 */
[----:B------:R-:W-:Y:S02]  /*00a0*/  LOP3.LUT R5, R5, 0x7e0, RZ, 0xc0, !PT ;  /* 0x000007e005057812 */ /* 0x000fe400078ec0ff */
[----:B------:R-:W-:-:S03]  /*00b0*/  ISETP.GE.AND P0, PT, R4, 0x20, PT ;  /* 0x000000200400780c */ /* 0x000fc60003f06270 */
[----:B------:R-:W-:-:S04]  /*00c0*/  IMAD.IADD R5, R4, 0x1, R5 ;  /* 0x0000000104057824 */ /* 0x000fc800078e0205 */
[----:B--2---:R-:W-:Y:S01]  /*00d0*/  IMAD.WIDE R10, R5, 0x4, R10 ;  /* 0x00000004050a7825 */ /* 0x004fe200078e020a */
[----:B------:R-:W-:-:S06]  /*00e0*/  CS2R R4, SRZ ;  /* 0x0000000000047805 */ /* 0x000fcc000001ff00 */
[----:B------:R-:W2:Y:S01]  /*00f0*/  @!P0 LDG.E.128 R4, desc[UR6][R10.64] ;  /* 0x000000060a048981 */ /* 0x000ea2000c1e1d00 */
[----:B------:R-:W1:Y:S01]  /*0100*/  S2UR UR5, SR_CgaCtaId ;  /* 0x00000000000579c3 */ /* 0x000e620000008800 */
[----:B------:R-:W-:Y:S01]  /*0110*/  UMOV UR4, 0x400 ;  /* 0x0000040000047882 */ /* 0x000fe20000000000 */
[----:B------:R-:W-:Y:S01]  /*0120*/  ISETP.GE.AND P1, PT, R0, 0x20, PT ;  /* 0x000000200000780c */ /* 0x000fe20003f26270 */
[----:B-1----:R-:W-:Y:S01]  /*0130*/  UPRMT UR4, UR5, 0x654, UR4 ;  /* 0x0000065405047896 */ /* 0x002fe20008000004 */
[----:B--2---:R-:W-:Y:S02]  /*0140*/  SEL R4, R4, RZ, !P0 ;  /* 0x000000ff04047207 */ /* 0x004fe40004000000 */
[----:B------:R-:W-:Y:S02]  /*0150*/  SEL R5, R5, RZ, !P0 ;  /* 0x000000ff05057207 */ /* 0x000fe40004000000 */
[----:B------:R-:W-:Y:S02]  /*0160*/  SEL R6, R6, RZ, !P0 ;  /* 0x000000ff06067207 */ /* 0x000fe40004000000 */
[----:B------:R-:W-:-:S02]  /*0170*/  SEL R7, R7, RZ, !P0 ;  /* 0x000000ff07077207 */ /* 0x000fc40004000000 */
[----:B------:R-:W-:Y:S02]  /*0180*/  FSEL R4, R4, RZ, !P0 ;  /* 0x000000ff04047208 */ /* 0x000fe40004000000 */
[----:B------:R-:W-:Y:S02]  /*0190*/  FSEL R5, R5, RZ, !P0 ;  /* 0x000000ff05057208 */ /* 0x000fe40004000000 */
[----:B------:R-:W-:Y:S01]  /*01a0*/  FSEL R6, R6, RZ, !P0 ;  /* 0x000000ff06067208 */ /* 0x000fe20004000000 */
[----:B------:R-:W1:Y:S01]  /*01b0*/  SHFL.BFLY PT, R9, R4, 0x10, 0x1f ;  /* 0x0e001f0004097f89 */ /* 0x000e6200000e0000 */
[----:B------:R-:W-:-:S03]  /*01c0*/  FSEL R7, R7, RZ, !P0 ;  /* 0x000000ff07077208 */ /* 0x000fc60004000000 */
[----:B------:R-:W2:Y:S04]  /*01d0*/  SHFL.BFLY PT, R12, R5, 0x10, 0x1f ;  /* 0x0e001f00050c7f89 */ /* 0x000ea800000e0000 */
[----:B------:R-:W3:Y:S04]  /*01e0*/  SHFL.BFLY PT, R11, R6, 0x10, 0x1f ;  /* 0x0e001f00060b7f89 */ /* 0x000ee800000e0000 */
[----:B------:R-:W4:Y:S01]  /*01f0*/  SHFL.BFLY PT, R10, R7, 0x10, 0x1f ;  /* 0x0e001f00070a7f89 */ /* 0x000f2200000e0000 */
[----:B-1----:R-:W-:Y:S01]  /*0200*/  FADD R9, R4, R9 ;  /* 0x0000000904097221 */ /* 0x002fe20000000000 */
[----:B--2---:R-:W-:Y:S01]  /*0210*/  FADD R12, R5, R12 ;  /* 0x0000000c050c7221 */ /* 0x004fe20000000000 */
[----:B---3--:R-:W-:-:S04]  /*0220*/  FADD R13, R6, R11 ;  /* 0x0000000b060d7221 */ /* 0x008fc80000000000 */
[----:B------:R-:W1:Y:S01]  /*0230*/  SHFL.BFLY PT, R11, R12, 0x8, 0x1f ;  /* 0x0d001f000c0b7f89 */ /* 0x000e6200000e0000 */
[----:B----4-:R-:W-:-:S03]  /*0240*/  FADD R16, R7, R10 ;  /* 0x0000000a07107221 */ /* 0x010fc60000000000 */
[----:B------:R-:W2:Y:S04]  /*0250*/  SHFL.BFLY PT, R10, R9, 0x8, 0x1f ;  /* 0x0d001f00090a7f89 */ /* 0x000ea800000e0000 */
[----:B------:R-:W3:Y:S04]  /*0260*/  SHFL.BFLY PT, R14, R13, 0x8, 0x1f ;  /* 0x0d001f000d0e7f89 */ /* 0x000ee800000e0000 */
[----:B------:R-:W4:Y:S01]  /*0270*/  SHFL.BFLY PT, R15, R16, 0x8, 0x1f ;  /* 0x0d001f00100f7f89 */ /* 0x000f2200000e0000 */
[----:B-1----:R-:W-:Y:S01]  /*0280*/  FADD R11, R12, R11 ;  /* 0x0000000b0c0b7221 */ /* 0x002fe20000000000 */
[----:B--2---:R-:W-:-:S04]  /*0290*/  FADD R10, R9, R10 ;  /* 0x0000000a090a7221 */ /* 0x004fc80000000000 */
[----:B------:R-:W1:Y:S01]  /*02a0*/  SHFL.BFLY PT, R4, R11, 0x4, 0x1f ;  /* 0x0c801f000b047f89 */ /* 0x000e6200000e0000 */
[----:B------:R-:W-:Y:S01]  /*02b0*/  LOP3.LUT R9, R2, 0x4, RZ, 0xc0, !PT ;  /* 0x0000000402097812 */ /* 0x000fe200078ec0ff */
[----:B---3--:R-:W-:Y:S02]  /*02c0*/  FADD R14, R13, R14 ;  /* 0x0000000e0d0e7221 */ /* 0x008fe40000000000 */
[----:B------:R-:W2:Y:S01]  /*02d0*/  SHFL.BFLY PT, R5, R10, 0x4, 0x1f ;  /* 0x0c801f000a057f89 */ /* 0x000ea200000e0000 */
[----:B----4-:R-:W-:-:S03]  /*02e0*/  FADD R17, R16, R15 ;  /* 0x0000000f10117221 */ /* 0x010fc60000000000 */
[----:B------:R-:W3:Y:S04]  /*02f0*/  SHFL.BFLY PT, R15, R14, 0x4, 0x1f ;  /* 0x0c801f000e0f7f89 */ /* 0x000ee800000e0000 */
[----:B------:R-:W4:Y:S01]  /*0300*/  SHFL.BFLY PT, R6, R17, 0x4, 0x1f ;  /* 0x0c801f0011067f89 */ /* 0x000f2200000e0000 */
[----:B-1----:R-:W-:Y:S01]  /*0310*/  FADD R7, R11, R4 ;  /* 0x000000040b077221 */ /* 0x002fe20000000000 */
[----:B------:R-:W-:Y:S02]  /*0320*/  LOP3.LUT R4, R0, 0x1f, RZ, 0xc0, !PT ;  /* 0x0000001f00047812 */ /* 0x000fe400078ec0ff */
[----:B------:R-:W-:Y:S01]  /*0330*/  SHF.R.U32.HI R11, RZ, 0x3, R0 ;  /* 0x00000003ff0b7819 */ /* 0x000fe20000011600 */
[----:B--2---:R-:W-:Y:S01]  /*0340*/  FADD R5, R10, R5 ;  /* 0x000000050a057221 */ /* 0x004fe20000000000 */
[----:B------:R-:W1:Y:S01]  /*0350*/  SHFL.BFLY PT, R12, R7, 0x2, 0x1f ;  /* 0x0c401f00070c7f89 */ /* 0x000e6200000e0000 */
[----:B------:R-:W-:Y:S01]  /*0360*/  ISETP.GE.U32.AND P0, PT, R4, 0x2, PT ;  /* 0x000000020400780c */ /* 0x000fe20003f06070 */
[----:B------:R-:W-:Y:S01]  /*0370*/  IMAD.SHL.U32 R10, R9, 0x10, RZ ;  /* 0x00000010090a7824 */ /* 0x000fe200078e00ff */
[----:B------:R-:W-:Y:S01]  /*0380*/  LOP3.LUT R11, R11, 0xc, RZ, 0xc0, !PT ;  /* 0x0000000c0b0b7812 */ /* 0x000fe200078ec0ff */
[----:B---3--:R-:W-:-:S03]  /*0390*/  FADD R15, R14, R15 ;  /* 0x0000000f0e0f7221 */ /* 0x008fc60000000000 */
[----:B------:R-:W-:Y:S01]  /*03a0*/  LOP3.LUT R4, R10, R11, RZ, 0xfc, !PT ;  /* 0x0000000b0a047212 */ /* 0x000fe200078efcff */
[----:B----4-:R-:W-:Y:S01]  /*03b0*/  FADD R13, R17, R6 ;  /* 0x00000006110d7221 */ /* 0x010fe20000000000 */
[----:B------:R-:W2:Y:S04]  /*03c0*/  SHFL.BFLY PT, R16, R15, 0x2, 0x1f ;  /* 0x0c401f000f107f89 */ /* 0x000ea800000e0000 */
[----:B------:R-:W3:Y:S04]  /*03d0*/  SHFL.BFLY PT, R6, R5, 0x2, 0x1f ;  /* 0x0c401f0005067f89 */ /* 0x000ee800000e0000 */
[----:B------:R-:W4:Y:S01]  /*03e0*/  SHFL.BFLY PT, R18, R13, 0x2, 0x1f ;  /* 0x0c401f000d127f89 */ /* 0x000f2200000e0000 */
[----:B-1----:R-:W-:-:S05]  /*03f0*/  FADD R7, R7, R12 ;  /* 0x0000000c07077221 */ /* 0x002fca0000000000 */
[----:B------:R-:W-:Y:S01]  /*0400*/  @!P0 STS [R4+UR4+0x10], R7 ;  /* 0x0000100704008988 */ /* 0x000fe20008000804 */
[----:B--2---:R-:W-:Y:S01]  /*0410*/  FADD R15, R15, R16 ;  /* 0x000000100f0f7221 */ /* 0x004fe20000000000 */
[----:B---3--:R-:W-:-:S04]  /*0420*/  FADD R17, R5, R6 ;  /* 0x0000000605117221 */ /* 0x008fc80000000000 */
[----:B------:R-:W-:Y:S01]  /*0430*/  @!P0 STS [R4+UR4+0x20], R15 ;  /* 0x0000200f04008988 */ /* 0x000fe20008000804 */
[----:B----4-:R-:W-:-:S03]  /*0440*/  FADD R19, R13, R18 ;  /* 0x000000120d137221 */ /* 0x010fc60000000000 */
[----:B------:R-:W-:Y:S04]  /*0450*/  @!P0 STS [R4+UR4], R17 ;  /* 0x0000001104008988 */ /* 0x000fe80008000804 */
[----:B------:R-:W-:Y:S01]  /*0460*/  @!P0 STS [R4+UR4+0x30], R19 ;  /* 0x0000301304008988 */ /* 0x000fe20008000804 */
[----:B------:R-:W-:Y:S01]  /*0470*/  BAR.SYNC.DEFER_BLOCKING 0x0 ;  /* 0x0000000000007b1d */ /* 0x000fe20000010000 */
[----:B------:R-:W-:-:S04]  /*0480*/  LOP3.LUT P0, RZ, R0, 0x3, RZ, 0xc0, !PT ;  /* 0x0000000300ff7812 */ /* 0x000fc8000780c0ff */
[----:B------:R-:W-:Y:S01]  /*0490*/  ISETP.LT.AND P0, PT, R0, 0x20, !P0 ;  /* 0x000000200000780c */ /* 0x000fe20004701270 */
[----:B------:R-:W1:Y:S04]  /*04a0*/  @!P1 LDS R8, [R2+UR4] ;  /* 0x0000000402089984 */ /* 0x000e680008000800 */
[----:B-1----:R-:W1:Y:S02]  /*04b0*/  SHFL.BFLY PT, R5, R8, 0x2, 0x1f ;  /* 0x0c401f0008057f89 */ /* 0x002e6400000e0000 */
[----:B-1----:R-:W-:Y:S01]  /*04c0*/  FADD R12, R8, R5 ;  /* 0x00000005080c7221 */ /* 0x002fe20000000000 */
[----:B------:R-:W-:-:S04]  /*04d0*/  SHF.R.U32.HI R8, RZ, 0x3, R0 ;  /* 0x00000003ff087819 */ /* 0x000fc80000011600 */
[----:B------:R-:W1:Y:S01]  /*04e0*/  SHFL.BFLY PT, R5, R12, 0x1, 0x1f ;  /* 0x0c201f000c057f89 */ /* 0x000e6200000e0000 */
[----:B------:R-:W-:Y:S01]  /*04f0*/  SGXT.U32 R8, R8, 0x2 ;  /* 0x000000020808781a */ /* 0x000fe20000000000 */
[----:B-1----:R-:W-:-:S05]  /*0500*/  FADD R13, R12, R5 ;  /* 0x000000050c0d7221 */ /* 0x002fca0000000000 */
[----:B------:R-:W-:Y:S01]  /*0510*/  @P0 STS [R2+UR4], R13 ;  /* 0x0000000d02000988 */ /* 0x000fe20008000804 */
[----:B------:R-:W-:Y:S01]  /*0520*/  BAR.SYNC.DEFER_BLOCKING 0x0 ;  /* 0x0000000000007b1d */ /* 0x000fe20000010000 */
[----:B------:R-:W-:Y:S01]  /*0530*/  LOP3.LUT P0, RZ, R11, R8, RZ, 0xfc, !PT ;  /* 0x000000080bff7212 */ /* 0x000fe2000780fcff */
[----:B------:R-:W-:Y:S01]  /*0540*/  VIADD R8, R10, UR4 ;  /* 0x000000040a087c36 */ /* 0x000fe20008000000 */
[----:B------:R-:W-:Y:S02]  /*0550*/  LOP3.LUT R11, R3, 0x7, R0, 0xf8, !PT ;  /* 0x00000007030b7812 */ /* 0x000fe400078ef800 */
[----:B------:R-:W-:Y:S01]  /*0560*/  LOP3.LUT R0, R0, 0x7, RZ, 0xc0, !PT ;  /* 0x0000000700007812 */ /* 0x000fe200078ec0ff */
[----:B------:R-:W-:Y:S01]  /*0570*/  IMAD R8, R9, -0xc, R8 ;  /* 0xfffffff409087824 */ /* 0x000fe200078e0208 */
[----:B------:R-:W-:Y:S02]  /*0580*/  ISETP.LT.AND P0, PT, R11, 0x20, !P0 ;  /* 0x000000200b00780c */ /* 0x000fe40004701270 */
[----:B------:R-:W-:Y:S01]  /*0590*/  LEA R0, R0, UR4, 0x2 ;  /* 0x0000000400007c11 */ /* 0x000fe2000f8e10ff */
[----:B------:R-:W-:Y:S04]  /*05a0*/  LDS R4, [R10+UR4] ;  /* 0x000000040a047984 */ /* 0x000fe80008000800 */
[----:B------:R-:W-:Y:S04]  /*05b0*/  LDS R5, [R10+UR4+0x10] ;  /* 0x000010040a057984 */ /* 0x000fe80008000800 */
[----:B------:R-:W-:Y:S04]  /*05c0*/  LDS R6, [R10+UR4+0x20] ;  /* 0x000020040a067984 */ /* 0x000fe80008000800 */
[----:B------:R-:W1:Y:S01]  /*05d0*/  LDS R7, [R10+UR4+0x30] ;  /* 0x000030040a077984 */ /* 0x000e620008000800 */
[----:B------:R-:W-:Y:S06]  /*05e0*/  BAR.SYNC.DEFER_BLOCKING 0x0 ;  /* 0x0000000000007b1d */ /* 0x000fec0000010000 */
[----:B-1----:R1:W-:Y:S02]  /*05f0*/  STS.128 [R8], R4 ;  /* 0x0000000408007388 */ /* 0x0023e40000000c00 */
[----:B------:R-:W-:Y:S06]  /*0600*/  BAR.SYNC.DEFER_BLOCKING 0x0 ;  /* 0x0000000000007b1d */ /* 0x000fec0000010000 */
[----:B-1----:R-:W-:Y:S05]  /*0610*/  @!P0 EXIT ;  /* 0x000000000000894d */ /* 0x002fea0003800000 */
[----:B------:R-:W0:Y:S01]  /*0620*/  LDS R5, [R0] ;  /* 0x0000000000057984 */ /* 0x000e220000000800 */
[----:B------:R-:W1:Y:S02]  /*0630*/  LDC.64 R2, c[0x0][0x218] ;  /* 0x00008600ff027b82 */ /* 0x000e640000000a00 */
[----:B-1----:R-:W-:-:S05]  /*0640*/  IMAD.WIDE R2, R11, 0x4, R2 ;  /* 0x000000040b027825 */ /* 0x002fca00078e0202 */
[----:B0-----:R-:W-:Y:S01]  /*0650*/  STG.E desc[UR6][R2.64], R5 ;  /* 0x0000000502007986 */ /* 0x001fe2000c101906 */
[----:B------:R-:W-:Y:S05]  /*0660*/  EXIT ;  /* 0x000000000000794d */ /* 0x000fea0003800000 */
.L_x_0:
[----:B------:R-:W-:-:S00]  /*0670*/  BRA `(.L_x_0) ;  /* 0xfffffffc00fc7947 */ /* 0x000fc0000383ffff */
[----:B------:R-:W-:-:S00]  /*0680*/  NOP ;  /* 0x0000000000007918 */ /* 0x000fc00000000000 */
[----:B------:R-:W-:-:S00]  /*0690*/  NOP ;  /* 0x0000000000007918 */ /* 0x000fc00000000000 */
[----:B------:R-:W-:-:S00]  /*06a0*/  NOP ;  /* 0x0000000000007918 */ /* 0x000fc00000000000 */
[----:B------:R-:W-:-:S00]  /*06b0*/  NOP ;  /* 0x0000000000007918 */ /* 0x000fc00000000000 */
[----:B------:R-:W-:-:S00]  /*06c0*/  NOP ;  /* 0x0000000000007918 */ /* 0x000fc00000000000 */
[----:B------:R-:W-:-:S00]  /*06d0*/  NOP ;  /* 0x0000000000007918 */ /* 0x000fc00000000000 */
[----:B------:R-:W-:-:S00]  /*06e0*/  NOP ;  /* 0x0000000000007918 */ /* 0x000fc00000000000 */
[----:B------:R-:W-:-:S00]  /*06f0*/  NOP ;  /* 0x0000000000007918 */ /* 0x000fc00000000000 */
.L_x_1:


//--------------------- .nv.shared.triton_per_fused_abs_mean_sub_18 --------------------------
	.section	.nv.shared.triton_per_fused_abs_mean_sub_18,"aw",@nobits
	.sectionflags	@""
	.align	16
	.zero		1024


//--------------------- .nv.constant0.triton_per_fused_abs_mean_sub_18 --------------------------
	.section	.nv.constant0.triton_per_fused_abs_mean_sub_18,"a",@progbits
	.sectionflags	@""
	.align	4
.nv.constant0.triton_per_fused_abs_mean_sub_18:
	.zero		552
